	.headerflags	@"EF_CUDA_TEXMODE_UNIFIED EF_CUDA_64BIT_ADDRESS EF_CUDA_ACCELERATORS EF_CUDA_SM90 EF_CUDA_VIRTUAL_SM(EF_CUDA_SM90)"
	.elftype	@"ET_EXEC"


//--------------------- .nv.info                  --------------------------
	.section	.nv.info,"",@"SHT_CUDA_INFO"
	.align	4


	//----- nvinfo : EIATTR_REGCOUNT
	.align		4
        /*0000*/ 	.byte	0x04, 0x2f
        /*0002*/ 	.short	(.L_1 - .L_0)
	.align		4
.L_0:
        /*0004*/ 	.word	index@(triton_mm)
        /*0008*/ 	.word	0x00000028


	//----- nvinfo : EIATTR_MIN_STACK_SIZE
	.align		4
.L_1:
        /*000c*/ 	.byte	0x04, 0x12
        /*000e*/ 	.short	(.L_3 - .L_2)
	.align		4
.L_2:
        /*0010*/ 	.word	index@(triton_mm)
        /*0014*/ 	.word	0x00000000


	//----- nvinfo : EIATTR_FRAME_SIZE
	.align		4
.L_3:
        /*0018*/ 	.byte	0x04, 0x11
        /*001a*/ 	.short	(.L_5 - .L_4)
	.align		4
.L_4:
        /*001c*/ 	.word	index@(triton_mm)
        /*0020*/ 	.word	0x00000000


	//----- nvinfo : EIATTR_MIN_STACK_SIZE
	.align		4
.L_5:
        /*0024*/ 	.byte	0x04, 0x12
        /*0026*/ 	.short	(.L_7 - .L_6)
	.align		4
.L_6:
        /*0028*/ 	.word	index@(triton_mm)
        /*002c*/ 	.word	0x00000000
.L_7:


//--------------------- .nv.info.triton_mm        --------------------------
	.section	.nv.info.triton_mm,"",@"SHT_CUDA_INFO"
	.sectionflags	@""
	.align	4


	//----- nvinfo : EIATTR_CUDA_API_VERSION
	.align		4
        /*0000*/ 	.byte	0x04, 0x37
        /*0002*/ 	.short	(.L_9 - .L_8)
.L_8:
        /*0004*/ 	.word	0x0000007c


	//----- nvinfo : EIATTR_KPARAM_INFO
	.align		4
.L_9:
        /*0008*/ 	.byte	0x04, 0x17
        /*000a*/ 	.short	(.L_11 - .L_10)
.L_10:
        /*000c*/ 	.word	0x00000000
        /*0010*/ 	.short	0x0002
        /*0012*/ 	.short	0x0010
        /*0014*/ 	.byte	0x00, 0xf0, 0x21, 0x00


	//----- nvinfo : EIATTR_KPARAM_INFO
	.align		4
.L_11:
        /*0018*/ 	.byte	0x04, 0x17
        /*001a*/ 	.short	(.L_13 - .L_12)
.L_12:
        /*001c*/ 	.word	0x00000000
        /*0020*/ 	.short	0x0001
        /*0022*/ 	.short	0x0008
        /*0024*/ 	.byte	0x00, 0xf0, 0x21, 0x00


	//----- nvinfo : EIATTR_KPARAM_INFO
	.align		4
.L_13:
        /*0028*/ 	.byte	0x04, 0x17
        /*002a*/ 	.short	(.L_15 - .L_14)
.L_14:
        /*002c*/ 	.word	0x00000000
        /*0030*/ 	.short	0x0000
        /*0032*/ 	.short	0x0000
        /*0034*/ 	.byte	0x00, 0xf0, 0x21, 0x00


	//----- nvinfo : EIATTR_SPARSE_MMA_MASK
	.align		4
.L_15:
        /*0038*/ 	.byte	0x03, 0x50
        /*003a*/ 	.short	0x0000


	//----- nvinfo : EIATTR_MAXREG_COUNT
	.align		4
        /*003c*/ 	.byte	0x03, 0x1b
        /*003e*/ 	.short	0x00ff


	//----- nvinfo : EIATTR_EXIT_INSTR_OFFSETS
	.align		4
        /*0040*/ 	.byte	0x04, 0x1c
        /*0042*/ 	.short	(.L_17 - .L_16)


	//   ....[0]....
.L_16:
        /*0044*/ 	.word	0x00000e20


	//   ....[1]....
        /*0048*/ 	.word	0x00000e70


	//----- nvinfo : EIATTR_MAX_THREADS
	.align		4
.L_17:
        /*004c*/ 	.byte	0x04, 0x05
        /*004e*/ 	.short	(.L_19 - .L_18)
.L_18:
        /*0050*/ 	.word	0x00000080
        /*0054*/ 	.word	0x00000001
        /*0058*/ 	.word	0x00000001


	//----- nvinfo : EIATTR_CBANK_PARAM_SIZE
	.align		4
.L_19:
        /*005c*/ 	.byte	0x03, 0x19
        /*005e*/ 	.short	0x0018


	//----- nvinfo : EIATTR_PARAM_CBANK
	.align		4
        /*0060*/ 	.byte	0x04, 0x0a
        /*0062*/ 	.short	(.L_21 - .L_20)
	.align		4
.L_20:
        /*0064*/ 	.word	index@(.nv.constant0.triton_mm)
        /*0068*/ 	.short	0x0210
        /*006a*/ 	.short	0x0018


	//----- nvinfo : EIATTR_SW_WAR
	.align		4
.L_21:
        /*006c*/ 	.byte	0x04, 0x36
        /*006e*/ 	.short	(.L_23 - .L_22)
.L_22:
        /*0070*/ 	.word	0x00000008
.L_23:


//--------------------- .nv.callgraph             --------------------------
	.section	.nv.callgraph,"",@"SHT_CUDA_CALLGRAPH"
	.align	4
	.sectionentsize	8
	.align		4
        /*0000*/ 	.word	0x00000000
	.align		4
        /*0004*/ 	.word	0xffffffff
	.align		4
        /*0008*/ 	.word	0x00000000
	.align		4
        /*000c*/ 	.word	0xfffffffe
	.align		4
        /*0010*/ 	.word	0x00000000
	.align		4
        /*0014*/ 	.word	0xfffffffd
	.align		4
        /*0018*/ 	.word	0x00000000
	.align		4
        /*001c*/ 	.word	0xfffffffc


//--------------------- .text.triton_mm           --------------------------
	.section	.text.triton_mm,"ax",@progbits
	.sectionflags	@"SHF_BARRIERS=1"
	.align	128
        .global         triton_mm
        .type           triton_mm,@function
        .size           triton_mm,(.L_x_2 - triton_mm)
        .other          triton_mm,@"STO_CUDA_ENTRY STV_DEFAULT"
triton_mm:
.text.triton_mm:
[----:B------:R-:W1:Y:S08]  /*0000*/  LDC R1, c[0x0][0x28] ;  /* 0x00000a00ff017b82 */ /* 0x000e700000000800 */
[----:B------:R-:W2:Y:S01]  /*0010*/  S2UR UR13, SR_CTAID.X ;  /* 0x00000000000d79c3 */ /* 0x000ea20000002500 */
[----:B------:R-:W-:-:S07]  /*0020*/  ULDC.64 UR14, c[0x0][0x208] ;  /* 0x00008200000e7ab9 */ /* 0x000fce0000000a00 */
[----:B------:R-:W3:Y:S08]  /*0030*/  LDC.64 R32, c[0x0][0x210] ;  /* 0x00008400ff207b82 */ /* 0x000ef00000000a00 */
[----:B------:R-:W4:Y:S01]  /*0040*/  LDC.64 R36, c[0x0][0x218] ;  /* 0x00008600ff247b82 */ /* 0x000f220000000a00 */
[----:B--2---:R-:W-:-:S04]  /*0050*/  UIMAD.WIDE UR4, UR13, 0x38e38e39, URZ ;  /* 0x38e38e390d0478a5 */ /* 0x004fc8000f8e023f */
[----:B------:R-:W-:-:S04]  /*0060*/  USHF.R.U32.HI UR4, URZ, 0x1f, UR5 ;  /* 0x0000001f3f047899 */ /* 0x000fc80008011605 */
[----:B------:R-:W-:-:S03]  /*0070*/  ULEA.HI.SX32 UR6, UR5, UR4, 0x18 ;  /* 0x0000000405067291 */ /* 0x000fc6000f8fc23f */
[----:B------:R-:W-:Y:S01]  /*0080*/  UMOV UR4, 0xfffffff8 ;  /* 0xfffffff800047882 */ /* 0x000fe20000000000 */
[----:B------:R-:W-:Y:S02]  /*0090*/  UIMAD UR8, UR6, -0x480, UR13 ;  /* 0xfffffb80060878a4 */ /* 0x000fe4000f8e020d */
[----:B------:R-:W-:-:S04]  /*00a0*/  UIMAD UR4, UR6, UR4, 0x1 ;  /* 0x00000001060474a4 */ /* 0x000fc8000f8e0204 */
[----:B------:R-:W-:Y:S01]  /*00b0*/  UISETP.LT.AND UP0, UPT, UR4, 0x8, UPT ;  /* 0x000000080400788c */ /* 0x000fe2000bf01270 */
[----:B------:R-:W-:-:S03]  /*00c0*/  IMAD.U32 R4, RZ, RZ, UR8 ;  /* 0x00000008ff047e24 */ /* 0x000fc6000f8e00ff */
[----:B------:R-:W-:Y:S02]  /*00d0*/  USEL UR7, UR4, 0x8, UP0 ;  /* 0x0000000804077887 */ /* 0x000fe40008000000 */
[----:B------:R-:W-:Y:S01]  /*00e0*/  IABS R4, R4 ;  /* 0x0000000400047213 */ /* 0x000fe20000000000 */
[----:B------:R-:W-:Y:S01]  /*00f0*/  UMOV UR4, URZ ;  /* 0x0000003f00047c82 */ /* 0x000fe20008000000 */
[----:B------:R-:W-:Y:S02]  /*0100*/  ULOP3.LUT UR8, UR8, UR7, URZ, 0x3c, !UPT ;  /* 0x0000000708087292 */ /* 0x000fe4000f8e3c3f */
[----:B------:R-:W-:Y:S01]  /*0110*/  IMAD.U32 R3, RZ, RZ, UR7 ;  /* 0x00000007ff037e24 */ /* 0x000fe2000f8e00ff */
[----:B------:R-:W-:-:S04]  /*0120*/  R2UR UR10, R4 ;  /* 0x00000000040a72ca */ /* 0x000fc800000e0000 */
[-C--:B------:R-:W-:Y:S02]  /*0130*/  IABS R0, R3.reuse ;  /* 0x0000000300007213 */ /* 0x080fe40000000000 */
[----:B------:R-:W-:Y:S02]  /*0140*/  IABS R3, R3 ;  /* 0x0000000300037213 */ /* 0x000fe40000000000 */
[----:B------:R-:W-:-:S13]  /*0150*/  R2UR UR16, R0 ;  /* 0x00000000001072ca */ /* 0x000fda00000e0000 */
[----:B------:R-:W2:Y:S08]  /*0160*/  I2F.RP R0, UR16 ;  /* 0x0000001000007d06 */ /* 0x000eb00008209400 */
[----:B--2---:R-:W2:Y:S02]  /*0170*/  MUFU.RCP R0, R0 ;  /* 0x0000000000007308 */ /* 0x004ea40000001000 */
[----:B--2---:R-:W-:-:S02]  /*0180*/  VIADD R2, R0, 0xffffffe ;  /* 0x0ffffffe00027836 */ /* 0x004fc40000000000 */
[----:B------:R-:W-:-:S04]  /*0190*/  IMAD.MOV R0, RZ, RZ, -R3 ;  /* 0x000000ffff007224 */ /* 0x000fc800078e0a03 */
[----:B------:R-:W2:Y:S01]  /*01a0*/  F2I.FTZ.U32.TRUNC.NTZ R2, R2 ;  /* 0x0000000200027305 */ /* 0x000ea2000021f000 */
[----:B------:R-:W-:Y:S02]  /*01b0*/  R2UR UR11, R0 ;  /* 0x00000000000b72ca */ /* 0x000fe400000e0000 */
[----:B------:R-:W5:Y:S01]  /*01c0*/  S2R R0, SR_TID.X ;  /* 0x0000000000007919 */ /* 0x000f620000002100 */
[----:B--2---:R-:W-:-:S13]  /*01d0*/  R2UR UR5, R2 ;  /* 0x00000000020572ca */ /* 0x004fda00000e0000 */
[----:B------:R-:W-:-:S04]  /*01e0*/  UIADD3 UR9, URZ, -UR5, URZ ;  /* 0x800000053f097290 */ /* 0x000fc8000fffe03f */
[----:B------:R-:W-:Y:S01]  /*01f0*/  UIMAD UR9, UR9, UR16, URZ ;  /* 0x00000010090972a4 */ /* 0x000fe2000f8e023f */
[----:B-1---5:R-:W-:-:S03]  /*0200*/  SHF.R.U32.HI R2, RZ, 0x2, R0 ;  /* 0x00000002ff027819 */ /* 0x022fc60000011600 */
[----:B------:R-:W-:Y:S01]  /*0210*/  UIMAD.WIDE.U32 UR4, UR5, UR9, UR4 ;  /* 0x00000009050472a5 */ /* 0x000fe2000f8e0004 */
[--C-:B------:R-:W-:Y:S02]  /*0220*/  SHF.R.U32.HI R28, RZ, 0x3, R0.reuse ;  /* 0x00000003ff1c7819 */ /* 0x100fe40000011600 */
[----:B------:R-:W-:Y:S02]  /*0230*/  SGXT.U32 R2, R2, 0x5 ;  /* 0x000000050202781a */ /* 0x000fe40000000000 */
[----:B------:R-:W-:Y:S02]  /*0240*/  SGXT.U32 R28, R28, 0x4 ;  /* 0x000000041c1c781a */ /* 0x000fe40000000000 */
[----:B------:R-:W-:Y:S01]  /*0250*/  UMOV UR9, UR5 ;  /* 0x0000000500097c82 */ /* 0x000fe20008000000 */
[----:B------:R-:W-:Y:S01]  /*0260*/  SHF.R.U32.HI R23, RZ, 0x5, R0 ;  /* 0x00000005ff177819 */ /* 0x000fe20000011600 */
[----:B------:R-:W-:Y:S01]  /*0270*/  UIMAD.WIDE.U32 UR4, UR9, UR10, URZ ;  /* 0x0000000a090472a5 */ /* 0x000fe2000f8e003f */
[----:B------:R-:W-:-:S02]  /*0280*/  LOP3.LUT R26, R0, 0x7, RZ, 0xc0, !PT ;  /* 0x00000007001a7812 */ /* 0x000fc400078ec0ff */
[----:B------:R-:W-:Y:S01]  /*0290*/  SGXT.U32 R23, R23, 0x2 ;  /* 0x000000021717781a */ /* 0x000fe20000000000 */
[----:B------:R-:W-:Y:S01]  /*02a0*/  UIMAD UR4, UR5, UR11, UR10 ;  /* 0x0000000b050472a4 */ /* 0x000fe2000f8e020a */
[----:B------:R-:W-:-:S03]  /*02b0*/  SHF.R.U32.HI R25, RZ, 0x3, R0 ;  /* 0x00000003ff197819 */ /* 0x000fc60000011600 */
[----:B------:R-:W-:Y:S01]  /*02c0*/  UISETP.GT.U32.AND UP1, UPT, UR16, UR4, UPT ;  /* 0x000000041000728c */ /* 0x000fe2000bf24070 */
[----:B------:R-:W-:Y:S01]  /*02d0*/  IMAD.SHL.U32 R22, R23, 0x8, RZ ;  /* 0x0000000817167824 */ /* 0x000fe200078e00ff */
[----:B------:R-:W-:-:S09]  /*02e0*/  SGXT.U32 R25, R25, 0x2 ;  /* 0x000000021919781a */ /* 0x000fd20000000000 */
[----:B------:R-:W-:Y:S02]  /*02f0*/  @!UP1 UIADD3 UR4, UR4, -UR16, URZ ;  /* 0x8000001004049290 */ /* 0x000fe4000fffe03f */
[----:B------:R-:W-:Y:S02]  /*0300*/  @!UP1 UIADD3 UR5, UR5, 0x1, URZ ;  /* 0x0000000105059890 */ /* 0x000fe4000fffe03f */
[----:B------:R-:W-:Y:S02]  /*0310*/  UISETP.GE.U32.AND UP0, UPT, UR4, UR16, UPT ;  /* 0x000000100400728c */ /* 0x000fe4000bf06070 */
[----:B------:R-:W-:Y:S01]  /*0320*/  UISETP.GE.AND UP1, UPT, UR8, URZ, UPT ;  /* 0x0000003f0800728c */ /* 0x000fe2000bf26270 */
[----:B------:R-:W1:Y:S01]  /*0330*/  S2UR UR8, SR_CgaCtaId ;  /* 0x00000000000879c3 */ /* 0x000e620000008800 */
[----:B------:R-:W-:-:S07]  /*0340*/  UMOV UR4, 0x400 ;  /* 0x0000040000047882 */ /* 0x000fce0000000000 */
[----:B------:R-:W-:Y:S02]  /*0350*/  @UP0 UIADD3 UR5, UR5, 0x1, URZ ;  /* 0x0000000105050890 */ /* 0x000fe4000fffe03f */
[----:B------:R-:W-:Y:S02]  /*0360*/  UISETP.NE.AND UP0, UPT, UR7, URZ, UPT ;  /* 0x0000003f0700728c */ /* 0x000fe4000bf05270 */
[----:B------:R-:W-:Y:S02]  /*0370*/  ULOP3.LUT UR7, URZ, UR7, URZ, 0x33, !UPT ;  /* 0x000000073f077292 */ /* 0x000fe4000f8e333f */
[----:B------:R-:W-:-:S04]  /*0380*/  @!UP1 UIADD3 UR5, -UR5, URZ, URZ ;  /* 0x0000003f05059290 */ /* 0x000fc8000fffe13f */
[----:B------:R-:W-:-:S04]  /*0390*/  USEL UR5, UR7, UR5, !UP0 ;  /* 0x0000000507057287 */ /* 0x000fc8000c000000 */
[----:B------:R-:W-:Y:S02]  /*03a0*/  USHF.L.U32 UR12, UR5, 0x6, URZ ;  /* 0x00000006050c7899 */ /* 0x000fe4000800063f */
[----:B-1----:R-:W-:-:S03]  /*03b0*/  UPRMT UR8, UR8, 0x654, UR4 ;  /* 0x0000065408087896 */ /* 0x002fc60008000004 */
[----:B------:R-:W-:Y:S01]  /*03c0*/  UMOV UR4, 0x20 ;  /* 0x0000002000047882 */ /* 0x000fe20000000000 */
[----:B------:R-:W-:Y:S01]  /*03d0*/  IMAD.U32 R3, RZ, RZ, UR12 ;  /* 0x0000000cff037e24 */ /* 0x000fe2000f8e00ff */
[----:B------:R-:W-:-:S04]  /*03e0*/  LOP3.LUT R5, R2, UR12, RZ, 0xfc, !PT ;  /* 0x0000000c02057c12 */ /* 0x000fc8000f8efcff */
[----:B------:R-:W-:Y:S01]  /*03f0*/  LOP3.LUT R6, R3, 0x20, R2, 0xfe, !PT ;  /* 0x0000002003067812 */ /* 0x000fe200078efe02 */
[----:B------:R-:W-:-:S04]  /*0400*/  IMAD.HI R4, R5, 0x38e38e39, RZ ;  /* 0x38e38e3905047827 */ /* 0x000fc800078e02ff */
[----:B------:R-:W-:Y:S01]  /*0410*/  IMAD.HI R9, R6, 0x38e38e39, RZ ;  /* 0x38e38e3906097827 */ /* 0x000fe200078e02ff */
[----:B------:R-:W-:-:S03]  /*0420*/  SHF.R.U32.HI R7, RZ, 0x1f, R4 ;  /* 0x0000001fff077819 */ /* 0x000fc60000011604 */
[----:B------:R-:W-:Y:S01]  /*0430*/  IMAD.SHL.U32 R3, R0, 0x8, RZ ;  /* 0x0000000800037824 */ /* 0x000fe200078e00ff */
[----:B------:R-:W-:Y:S02]  /*0440*/  SHF.R.U32.HI R10, RZ, 0x1f, R9 ;  /* 0x0000001fff0a7819 */ /* 0x000fe40000011609 */
[----:B------:R-:W-:Y:S02]  /*0450*/  LEA.HI.SX32 R8, R4, R7, 0x15 ;  /* 0x0000000704087211 */ /* 0x000fe400078faaff */
[----:B------:R-:W-:Y:S02]  /*0460*/  LOP3.LUT R7, R3, 0x18, R0, 0x48, !PT ;  /* 0x0000001803077812 */ /* 0x000fe400078e4800 */
[----:B------:R-:W-:Y:S01]  /*0470*/  LEA.HI.SX32 R9, R9, R10, 0x15 ;  /* 0x0000000a09097211 */ /* 0x000fe200078faaff */
[----:B------:R-:W-:Y:S01]  /*0480*/  IMAD R5, R8, -0x2400, R5 ;  /* 0xffffdc0008057824 */ /* 0x000fe200078e0205 */
[----:B------:R-:W-:Y:S01]  /*0490*/  LOP3.LUT R4, R3, 0x18, RZ, 0xc0, !PT ;  /* 0x0000001803047812 */ /* 0x000fe200078ec0ff */
[----:B------:R-:W-:Y:S01]  /*04a0*/  IMAD.SHL.U32 R7, R7, 0x2, RZ ;  /* 0x0000000207077824 */ /* 0x000fe200078e00ff */
[C---:B------:R-:W-:Y:S01]  /*04b0*/  LOP3.LUT R3, R2.reuse, 0x20, RZ, 0xfc, !PT ;  /* 0x0000002002037812 */ /* 0x040fe200078efcff */
[----:B------:R-:W-:Y:S01]  /*04c0*/  IMAD R9, R9, -0x2400, R6 ;  /* 0xffffdc0009097824 */ /* 0x000fe200078e0206 */
[----:B------:R-:W-:Y:S01]  /*04d0*/  SHF.R.U32.HI R8, RZ, 0x1, R0 ;  /* 0x00000001ff087819 */ /* 0x000fe20000011600 */
[----:B------:R-:W-:-:S02]  /*04e0*/  IMAD R6, R2, 0x40, R7 ;  /* 0x0000004002067824 */ /* 0x000fc400078e0207 */
[----:B------:R-:W-:Y:S01]  /*04f0*/  IMAD R7, R3, 0x40, R7 ;  /* 0x0000004003077824 */ /* 0x000fe200078e0207 */
[----:B------:R-:W-:Y:S01]  /*0500*/  SHF.R.U32.HI R3, RZ, 0x1, R0 ;  /* 0x00000001ff037819 */ /* 0x000fe20000011600 */
[----:B------:R-:W-:Y:S02]  /*0510*/  IMAD.SHL.U32 R2, R0, 0x4, RZ ;  /* 0x0000000400027824 */ /* 0x000fe400078e00ff */
[--C-:B------:R-:W-:Y:S02]  /*0520*/  IMAD R5, R5, 0xc00, R4.reuse ;  /* 0x00000c0005057824 */ /* 0x100fe400078e0204 */
[----:B------:R-:W-:Y:S01]  /*0530*/  IMAD R9, R9, 0xc00, R4 ;  /* 0x00000c0009097824 */ /* 0x000fe200078e0204 */
[----:B------:R-:W-:Y:S01]  /*0540*/  LOP3.LUT R3, R2, 0x18, R3, 0x48, !PT ;  /* 0x0000001802037812 */ /* 0x000fe200078e4803 */
[----:B----4-:R-:W-:Y:S01]  /*0550*/  IMAD.WIDE R30, R5, 0x2, R36 ;  /* 0x00000002051e7825 */ /* 0x010fe200078e0224 */
[----:B------:R-:W-:Y:S02]  /*0560*/  LOP3.LUT R35, R2, 0x1c, RZ, 0xc0, !PT ;  /* 0x0000001c02237812 */ /* 0x000fe400078ec0ff */
[----:B------:R-:W-:Y:S01]  /*0570*/  LOP3.LUT R3, R3, 0x4, R2, 0xf8, !PT ;  /* 0x0000000403037812 */ /* 0x000fe200078ef802 */
[----:B------:R-:W-:Y:S01]  /*0580*/  VIADD R2, R6, UR8 ;  /* 0x0000000806027c36 */ /* 0x000fe20008000000 */
[----:B------:R-:W-:Y:S01]  /*0590*/  SHF.R.U32.HI R4, RZ, 0x4, R0 ;  /* 0x00000004ff047819 */ /* 0x000fe20000011600 */
[----:B---3--:R-:W-:Y:S01]  /*05a0*/  IMAD.WIDE.U32 R34, R35, 0x2, R32 ;  /* 0x0000000223227825 */ /* 0x008fe200078e0020 */
[----:B------:R-:W-:-:S02]  /*05b0*/  LOP3.LUT R5, R0, 0x1f, RZ, 0xc0, !PT ;  /* 0x0000001f00057812 */ /* 0x000fc400078ec0ff */
[----:B------:R-:W-:Y:S01]  /*05c0*/  SGXT.U32 R4, R4, 0x1 ;  /* 0x000000010404781a */ /* 0x000fe20000000000 */
[----:B------:R-:W-:Y:S01]  /*05d0*/  IMAD R3, R28, 0x20, R3 ;  /* 0x000000201c037824 */ /* 0x000fe200078e0203 */
[----:B------:R-:W-:Y:S01]  /*05e0*/  SHF.R.U32.HI R6, RZ, 0x3, R5 ;  /* 0x00000003ff067819 */ /* 0x000fe20000011605 */
[----:B------:R-:W-:Y:S01]  /*05f0*/  IMAD.WIDE R36, R9, 0x2, R36 ;  /* 0x0000000209247825 */ /* 0x000fe200078e0224 */
[----:B------:R-:W-:Y:S02]  /*0600*/  SGXT.U32 R5, R8, 0x2 ;  /* 0x000000020805781a */ /* 0x000fe40000000000 */
[----:B------:R-:W-:Y:S01]  /*0610*/  LEA R27, R3, UR8, 0x1 ;  /* 0x00000008031b7c11 */ /* 0x000fe2000f8e08ff */
[----:B------:R-:W-:Y:S01]  /*0620*/  VIADD R3, R7, UR8 ;  /* 0x0000000807037c36 */ /* 0x000fe20008000000 */
[----:B------:R-:W-:Y:S01]  /*0630*/  SGXT.U32 R6, R6, 0x1 ;  /* 0x000000010606781a */ /* 0x000fe20000000000 */
[----:B------:R-:W-:Y:S02]  /*0640*/  IMAD.SHL.U32 R7, R4, 0x20, RZ ;  /* 0x0000002004077824 */ /* 0x000fe400078e00ff */
[----:B------:R-:W-:Y:S01]  /*0650*/  @!PT LDS RZ, [RZ] ;  /* 0x00000000fffff984 */ /* 0x000fe20000000800 */
[----:B------:R-:W-:Y:S01]  /*0660*/  @!PT LDS RZ, [RZ] ;  /* 0x00000000fffff984 */ /* 0x000fe20000000800 */
[----:B------:R-:W-:Y:S01]  /*0670*/  @!PT LDS RZ, [RZ] ;  /* 0x00000000fffff984 */ /* 0x000fe20000000800 */
[----:B------:R-:W-:Y:S02]  /*0680*/  LDGSTS.E.64 [R27], desc[UR14][R34.64] ;  /* 0x00000000221b7fae */ /* 0x000fe4000b921a4e */
[----:B------:R-:W-:Y:S01]  /*0690*/  IMAD R20, R6, 0x8, R26 ;  /* 0x0000000806147824 */ /* 0x000fe200078e021a */
[----:B------:R-:W-:Y:S01]  /*06a0*/  LOP3.LUT R9, R7, R22, RZ, 0xfc, !PT ;  /* 0x0000001607097212 */ /* 0x000fe200078efcff */
[----:B------:R-:W0:Y:S01]  /*06b0*/  LDGDEPBAR ;  /* 0x00000000000079af */ /* 0x000e220000000000 */
[-C--:B------:R-:W-:Y:S01]  /*06c0*/  LOP3.LUT R7, R4, R5.reuse, RZ, 0x3c, !PT ;  /* 0x0000000504077212 */ /* 0x080fe200078e3cff */
[----:B------:R-:W-:Y:S01]  /*06d0*/  IMAD.SHL.U32 R20, R20, 0x40, RZ ;  /* 0x0000004014147824 */ /* 0x000fe200078e00ff */
[----:B------:R-:W-:Y:S01]  /*06e0*/  LOP3.LUT R6, R6, R5, RZ, 0x3c, !PT ;  /* 0x0000000506067212 */ /* 0x000fe200078e3cff */
[----:B------:R-:W-:Y:S01]  /*06f0*/  LDGSTS.E.BYPASS.128 [R2+0x400], desc[UR14][R30.64] ;  /* 0x004000001e027fae */ /* 0x000fe2000b901c4e */
[----:B------:R-:W-:Y:S01]  /*0700*/  LOP3.LUT R9, R9, 0x7, R0, 0xf8, !PT ;  /* 0x0000000709097812 */ /* 0x000fe200078ef800 */
[----:B------:R-:W-:Y:S01]  /*0710*/  IMAD.SHL.U32 R7, R7, 0x10, RZ ;  /* 0x0000001007077824 */ /* 0x000fe200078e00ff */
[----:B------:R-:W-:Y:S01]  /*0720*/  LOP3.LUT R4, R5, 0x2, R4, 0x1e, !PT ;  /* 0x0000000205047812 */ /* 0x000fe200078e1e04 */
[----:B------:R-:W-:Y:S01]  /*0730*/  LDGSTS.E.BYPASS.128 [R3+0x400], desc[UR14][R36.64] ;  /* 0x0040000024037fae */ /* 0x000fe2000b901c4e */
[----:B------:R-:W-:-:S02]  /*0740*/  IMAD.SHL.U32 R6, R6, 0x10, RZ ;  /* 0x0000001006067824 */ /* 0x000fc400078e00ff */
[----:B------:R-:W-:Y:S01]  /*0750*/  IMAD.SHL.U32 R29, R9, 0x40, RZ ;  /* 0x00000040091d7824 */ /* 0x000fe200078e00ff */
[----:B------:R-:W0:Y:S01]  /*0760*/  LDGDEPBAR ;  /* 0x00000000000079af */ /* 0x000e220000000000 */
[----:B------:R-:W-:-:S03]  /*0770*/  LOP3.LUT R24, R7, R20, RZ, 0xfc, !PT ;  /* 0x0000001407187212 */ /* 0x000fc600078efcff */
[----:B------:R-:W-:Y:S02]  /*0780*/  LOP3.LUT R21, R29, R6, RZ, 0xfc, !PT ;  /* 0x000000061d157212 */ /* 0x000fe400078efcff */
[----:B------:R-:W-:Y:S01]  /*0790*/  LOP3.LUT R6, R5, 0x2, R25, 0x1e, !PT ;  /* 0x0000000205067812 */ /* 0x000fe200078e1e19 */
[----:B------:R-:W-:-:S04]  /*07a0*/  IMAD.SHL.U32 R5, R4, 0x10, RZ ;  /* 0x0000001004057824 */ /* 0x000fc800078e00ff */
[----:B------:R-:W-:Y:S01]  /*07b0*/  IMAD.SHL.U32 R16, R6, 0x10, RZ ;  /* 0x0000001006107824 */ /* 0x000fe200078e00ff */
[----:B------:R-:W-:-:S04]  /*07c0*/  LOP3.LUT R20, R5, R20, RZ, 0xfc, !PT ;  /* 0x0000001405147212 */ /* 0x000fc800078efcff */
[----:B------:R-:W-:Y:S01]  /*07d0*/  LOP3.LUT R29, R16, R29, RZ, 0xfc, !PT ;  /* 0x0000001d101d7212 */ /* 0x000fe200078efcff */
[----:B------:R-:W-:-:S04]  /*07e0*/  DEPBAR.LE SB0, 0x0 ;  /* 0x000080000000791a */ /* 0x000fc80000000000 */
[----:B------:R-:W-:Y:S06]  /*07f0*/  BAR.SYNC.DEFER_BLOCKING 0x0 ;  /* 0x0000000000007b1d */ /* 0x000fec0000010000 */
[----:B------:R-:W-:Y:S04]  /*0800*/  LDSM.16.M88.4 R8, [R24+UR8] ;  /* 0x000000081808783b */ /* 0x000fe80008000200 */
[----:B------:R-:W1:Y:S04]  /*0810*/  LDSM.16.M88.4 R12, [R21+UR8+0x400] ;  /* 0x00040008150c783b */ /* 0x000e680008000200 */
[----:B------:R-:W-:Y:S01]  /*0820*/  LDSM.16.M88.4 R16, [R29+UR8+0x400] ;  /* 0x000400081d10783b */ /* 0x000fe20008000200 */
[----:B-1----:R-:W-:Y:S06]  /*0830*/  HMMA.16816.F32.BF16 R4, R8, R12, RZ ;  /* 0x0000000c0804723c */ /* 0x002fec00000418ff */
[----:B------:R-:W-:Y:S01]  /*0840*/  HMMA.16816.F32.BF16 R8, R8, R14, RZ ;  /* 0x0000000e0808723c */ /* 0x000fe200000418ff */
[----:B------:R-:W1:Y:S01]  /*0850*/  LDSM.16.M88.4 R12, [R20+UR8] ;  /* 0x00000008140c783b */ /* 0x000e620008000200 */
[----:B------:R-:W-:Y:S06]  /*0860*/  BAR.SYNC.DEFER_BLOCKING 0x0 ;  /* 0x0000000000007b1d */ /* 0x000fec0000010000 */
[----:B------:R-:W-:Y:S01]  /*0870*/  @!PT LDS RZ, [RZ] ;  /* 0x00000000fffff984 */ /* 0x000fe20000000800 */
[----:B------:R-:W-:Y:S01]  /*0880*/  @!PT LDS RZ, [RZ] ;  /* 0x00000000fffff984 */ /* 0x000fe20000000800 */
[----:B------:R-:W-:Y:S01]  /*0890*/  @!PT LDS RZ, [RZ] ;  /* 0x00000000fffff984 */ /* 0x000fe20000000800 */
[----:B------:R-:W-:Y:S04]  /*08a0*/  LDGSTS.E.64 [R27], desc[UR14][R34.64+0x40] ;  /* 0x00000040221b7fae */ /* 0x000fe8000b921a4e */
[----:B------:R-:W0:Y:S04]  /*08b0*/  LDGDEPBAR ;  /* 0x00000000000079af */ /* 0x000e280000000000 */
[----:B------:R2:W-:Y:S04]  /*08c0*/  LDGSTS.E.BYPASS.128 [R2+0x400], desc[UR14][R30.64+0x40] ;  /* 0x004000401e027fae */ /* 0x0005e8000b901c4e */
[----:B------:R3:W-:Y:S01]  /*08d0*/  LDGSTS.E.BYPASS.128 [R3+0x400], desc[UR14][R36.64+0x40] ;  /* 0x0040004024037fae */ /* 0x0007e2000b901c4e */
[----:B-1----:R-:W-:Y:S03]  /*08e0*/  HMMA.16816.F32.BF16 R4, R12, R16, R4 ;  /* 0x000000100c04723c */ /* 0x002fe60000041804 */
[----:B------:R-:W0:Y:S03]  /*08f0*/  LDGDEPBAR ;  /* 0x00000000000079af */ /* 0x000e260000000000 */
[----:B------:R-:W-:Y:S07]  /*0900*/  HMMA.16816.F32.BF16 R8, R12, R18, R8 ;  /* 0x000000120c08723c */ /* 0x000fee0000041808 */
[----:B------:R-:W-:Y:S01]  /*0910*/  IMAD.WIDE.U32 R12, R26, 0x8, R32 ;  /* 0x000000081a0c7825 */ /* 0x000fe200078e0020 */
[----:B------:R-:W-:-:S02]  /*0920*/  IADD3 R32, P1, R30, 0x80, RZ ;  /* 0x000000801e207810 */ /* 0x000fc40007f3e0ff */
[----:B--2---:R-:W-:Y:S02]  /*0930*/  IADD3 R30, P0, R36, 0x80, RZ ;  /* 0x00000080241e7810 */ /* 0x004fe40007f1e0ff */
[----:B------:R-:W-:Y:S01]  /*0940*/  IADD3 R34, P2, R12, 0x80, RZ ;  /* 0x000000800c227810 */ /* 0x000fe20007f5e0ff */
[----:B------:R-:W-:Y:S02]  /*0950*/  IMAD.X R33, RZ, RZ, R31, P1 ;  /* 0x000000ffff217224 */ /* 0x000fe400008e061f */
[----:B------:R-:W-:Y:S02]  /*0960*/  IMAD.X R31, RZ, RZ, R37, P0 ;  /* 0x000000ffff1f7224 */ /* 0x000fe400000e0625 */
[----:B------:R-:W-:Y:S01]  /*0970*/  IMAD.X R35, RZ, RZ, R13, P2 ;  /* 0x000000ffff237224 */ /* 0x000fe200010e060d */
[----:B------:R-:W-:-:S04]  /*0980*/  DEPBAR.LE SB0, 0x0 ;  /* 0x000080000000791a */ /* 0x000fc80000000000 */
[----:B------:R-:W-:Y:S06]  /*0990*/  BAR.SYNC.DEFER_BLOCKING 0x0 ;  /* 0x0000000000007b1d */ /* 0x000fec0000010000 */
[----:B------:R3:W1:Y:S04]  /*09a0*/  LDSM.16.M88.4 R12, [R24+UR8] ;  /* 0x00000008180c783b */ /* 0x0006680008000200 */
[----:B-1----:R3:W2:Y:S02]  /*09b0*/  LDSM.16.M88.4 R16, [R21+UR8+0x400] ;  /* 0x000400081510783b */ /* 0x0026a40008000200 */
.L_x_0:
[----:B-123--:R-:W-:Y:S01]  /*09c0*/  HMMA.16816.F32.BF16 R4, R12, R16, R4 ;  /* 0x000000100c04723c */ /* 0x00efe20000041804 */
[----:B------:R-:W-:Y:S02]  /*09d0*/  UISETP.GE.U32.AND UP1, UPT, UR4, 0xbe0, UPT ;  /* 0x00000be00400788c */ /* 0x000fe4000bf26070 */
[----:B------:R-:W-:-:S03]  /*09e0*/  UIADD3 UR4, UR4, 0x20, URZ ;  /* 0x0000002004047890 */ /* 0x000fc6000fffe03f */
[----:B------:R-:W-:Y:S01]  /*09f0*/  HMMA.16816.F32.BF16 R8, R12, R18, R8 ;  /* 0x000000120c08723c */ /* 0x000fe20000041808 */
[----:B------:R-:W-:Y:S01]  /*0a00*/  LDSM.16.M88.4 R12, [R20+UR8] ;  /* 0x00000008140c783b */ /* 0x000fe20008000200 */
[----:B------:R-:W-:-:S03]  /*0a10*/  PLOP3.LUT P3, PT, PT, PT, UP1, 0x80, 0x0 ;  /* 0x000000000000781c */ /* 0x000fc60003f6f018 */
[----:B------:R-:W1:Y:S01]  /*0a20*/  LDSM.16.M88.4 R16, [R29+UR8+0x400] ;  /* 0x000400081d10783b */ /* 0x000e620008000200 */
[----:B------:R-:W-:Y:S09]  /*0a30*/  BAR.SYNC.DEFER_BLOCKING 0x0 ;  /* 0x0000000000007b1d */ /* 0x000ff20000010000 */
[----:B------:R-:W-:Y:S01]  /*0a40*/  @!PT LDS RZ, [RZ] ;  /* 0x00000000fffff984 */ /* 0x000fe20000000800 */
[----:B------:R-:W-:Y:S01]  /*0a50*/  @!PT LDS RZ, [RZ] ;  /* 0x00000000fffff984 */ /* 0x000fe20000000800 */
[----:B------:R-:W-:Y:S01]  /*0a60*/  @!PT LDS RZ, [RZ] ;  /* 0x00000000fffff984 */ /* 0x000fe20000000800 */
[----:B------:R2:W-:Y:S04]  /*0a70*/  LDGSTS.E.64 [R27], desc[UR14][R34.64], !P3 ;  /* 0x00000000221b7fae */ /* 0x0005e8000d921a4e */
[----:B------:R-:W0:Y:S04]  /*0a80*/  LDGDEPBAR ;  /* 0x00000000000079af */ /* 0x000e280000000000 */
[----:B------:R3:W-:Y:S04]  /*0a90*/  LDGSTS.E.BYPASS.128 [R2+0x400], desc[UR14][R32.64], !P3 ;  /* 0x0040000020027fae */ /* 0x0007e8000d901c4e */
[----:B------:R4:W-:Y:S01]  /*0aa0*/  LDGSTS.E.BYPASS.128 [R3+0x400], desc[UR14][R30.64], !P3 ;  /* 0x004000001e037fae */ /* 0x0009e2000d901c4e */
[----:B--2---:R-:W-:Y:S01]  /*0ab0*/  IADD3 R34, P2, R34, 0x40, RZ ;  /* 0x0000004022227810 */ /* 0x004fe20007f5e0ff */
[----:B-1----:R-:W-:Y:S02]  /*0ac0*/  HMMA.16816.F32.BF16 R4, R12, R16, R4 ;  /* 0x000000100c04723c */ /* 0x002fe40000041804 */
[----:B------:R-:W0:Y:S02]  /*0ad0*/  LDGDEPBAR ;  /* 0x00000000000079af */ /* 0x000e240000000000 */
[----:B------:R-:W-:Y:S01]  /*0ae0*/  IMAD.X R35, RZ, RZ, R35, P2 ;  /* 0x000000ffff237224 */ /* 0x000fe200010e0623 */
[----:B---3--:R-:W-:Y:S01]  /*0af0*/  IADD3 R32, P1, R32, 0x40, RZ ;  /* 0x0000004020207810 */ /* 0x008fe20007f3e0ff */
[----:B------:R-:W-:Y:S01]  /*0b00*/  HMMA.16816.F32.BF16 R8, R12, R18, R8 ;  /* 0x000000120c08723c */ /* 0x000fe20000041808 */
[----:B----4-:R-:W-:-:S03]  /*0b10*/  IADD3 R30, P0, R30, 0x40, RZ ;  /* 0x000000401e1e7810 */ /* 0x010fc60007f1e0ff */
[----:B------:R-:W-:Y:S02]  /*0b20*/  IMAD.X R33, RZ, RZ, R33, P1 ;  /* 0x000000ffff217224 */ /* 0x000fe400008e0621 */
[----:B------:R-:W-:Y:S01]  /*0b30*/  IMAD.X R31, RZ, RZ, R31, P0 ;  /* 0x000000ffff1f7224 */ /* 0x000fe200000e061f */
[----:B------:R-:W-:-:S04]  /*0b40*/  DEPBAR.LE SB0, 0x0 ;  /* 0x000080000000791a */ /* 0x000fc80000000000 */
[----:B------:R-:W-:Y:S06]  /*0b50*/  BAR.SYNC.DEFER_BLOCKING 0x0 ;  /* 0x0000000000007b1d */ /* 0x000fec0000010000 */
[----:B------:R1:W2:Y:S04]  /*0b60*/  LDSM.16.M88.4 R12, [R24+UR8] ;  /* 0x00000008180c783b */ /* 0x0002a80008000200 */
[----:B------:R1:W3:Y:S01]  /*0b70*/  LDSM.16.M88.4 R16, [R21+UR8+0x400] ;  /* 0x000400081510783b */ /* 0x0002e20008000200 */
[----:B------:R-:W-:Y:S05]  /*0b80*/  @!P3 BRA `(.L_x_0) ;  /* 0xfffffffc008cb947 */ /* 0x000fea000383ffff */
[----:B------:R-:W-:Y:S01]  /*0b90*/  IABS R2, UR13 ;  /* 0x0000000d00027c13 */ /* 0x000fe20008000000 */
[----:B------:R-:W-:Y:S01]  /*0ba0*/  UISETP.GE.AND UP2, UPT, UR13, URZ, UPT ;  /* 0x0000003f0d00728c */ /* 0x000fe2000bf46270 */
[----:B------:R-:W-:-:S04]  /*0bb0*/  DEPBAR.LE SB0, 0x0 ;  /* 0x000080000000791a */ /* 0x000fc80000000000 */
[----:B------:R-:W-:Y:S01]  /*0bc0*/  R2UR UR10, R2 ;  /* 0x00000000020a72ca */ /* 0x000fe200000e0000 */
[C---:B------:R-:W-:Y:S01]  /*0bd0*/  IMAD.SHL.U32 R3, R0.reuse, 0x2, RZ ;  /* 0x0000000200037824 */ /* 0x040fe200078e00ff */
[C---:B------:R-:W-:Y:S01]  /*0be0*/  LOP3.LUT R2, R0.reuse, 0x1f, RZ, 0xc0, !PT ;  /* 0x0000001f00027812 */ /* 0x040fe200078ec0ff */
[----:B--2---:R-:W-:Y:S01]  /*0bf0*/  IMAD.SHL.U32 R13, R0, 0x8, RZ ;  /* 0x00000008000d7824 */ /* 0x004fe200078e00ff */
[----:B------:R-:W-:Y:S01]  /*0c00*/  F2FP.BF16.F32.PACK_AB R5, R5, R4 ;  /* 0x000000040505723e */ /* 0x000fe200000010ff */
[----:B------:R-:W-:Y:S01]  /*0c10*/  IMAD.U32 R0, RZ, RZ, UR12 ;  /* 0x0000000cff007e24 */ /* 0x000fe2000f8e00ff */
[----:B------:R-:W-:Y:S01]  /*0c20*/  LOP3.LUT R3, R22, 0x6, R3, 0xf8, !PT ;  /* 0x0000000616037812 */ /* 0x000fe200078ef803 */
[----:B------:R-:W-:Y:S01]  /*0c30*/  IMAD.SHL.U32 R4, R23, 0x4, RZ ;  /* 0x0000000417047824 */ /* 0x000fe200078e00ff */
[----:B------:R-:W-:Y:S02]  /*0c40*/  SHF.R.U32.HI R2, RZ, 0x2, R2 ;  /* 0x00000002ff027819 */ /* 0x000fe40000011602 */
[----:B------:R-:W-:-:S02]  /*0c50*/  F2FP.BF16.F32.PACK_AB R7, R7, R6 ;  /* 0x000000060707723e */ /* 0x000fc400000010ff */
[----:B------:R-:W-:Y:S01]  /*0c60*/  F2FP.BF16.F32.PACK_AB R9, R9, R8 ;  /* 0x000000080909723e */ /* 0x000fe200000010ff */
[----:B------:R-:W-:Y:S01]  /*0c70*/  UIMAD.WIDE.U32 UR4, UR9, UR10, URZ ;  /* 0x0000000a090472a5 */ /* 0x000fe2000f8e003f */
[----:B------:R-:W-:Y:S01]  /*0c80*/  IMAD R2, R2, 0x48, R3 ;  /* 0x0000004802027824 */ /* 0x000fe200078e0203 */
[----:B------:R-:W-:Y:S02]  /*0c90*/  F2FP.BF16.F32.PACK_AB R11, R11, R10 ;  /* 0x0000000a0b0b723e */ /* 0x000fe400000010ff */
[----:B------:R-:W-:Y:S01]  /*0ca0*/  UIMAD UR5, UR5, UR11, UR10 ;  /* 0x0000000b050572a4 */ /* 0x000fe2000f8e020a */
[----:B------:R-:W-:Y:S02]  /*0cb0*/  LOP3.LUT R13, R0, 0x38, R13, 0xf8, !PT ;  /* 0x00000038000d7812 */ /* 0x000fe400078ef80d */
[----:B------:R-:W-:Y:S01]  /*0cc0*/  LEA R2, R2, UR8, 0x1 ;  /* 0x0000000802027c11 */ /* 0x000fe2000f8e08ff */
[----:B------:R-:W-:Y:S01]  /*0cd0*/  UISETP.GT.U32.AND UP1, UPT, UR16, UR5, UPT ;  /* 0x000000051000728c */ /* 0x000fe2000bf24070 */
[----:B------:R-:W-:Y:S01]  /*0ce0*/  BAR.SYNC.DEFER_BLOCKING 0x0 ;  /* 0x0000000000007b1d */ /* 0x000fe20000010000 */
[----:B------:R-:W-:-:S05]  /*0cf0*/  LOP3.LUT R25, R4, R25, RZ, 0xfc, !PT ;  /* 0x0000001904197212 */ /* 0x000fca00078efcff */
[----:B------:R-:W-:-:S04]  /*0d00*/  IMAD R0, R25, 0x9, R26 ;  /* 0x0000000919007824 */ /* 0x000fc800078e021a */
[----:B------:R-:W-:Y:S01]  /*0d10*/  @!UP1 UIADD3 UR5, UR5, -UR16, URZ ;  /* 0x8000001005059290 */ /* 0x000fe2000fffe03f */
[----:B------:R-:W-:-:S03]  /*0d20*/  IMAD.SHL.U32 R0, R0, 0x8, RZ ;  /* 0x0000000800007824 */ /* 0x000fc600078e00ff */
[----:B------:R-:W-:Y:S02]  /*0d30*/  UISETP.GT.U32.AND UP1, UPT, UR16, UR5, UPT ;  /* 0x000000051000728c */ /* 0x000fe4000bf24070 */
[----:B------:R-:W-:Y:S01]  /*0d40*/  LEA R0, R0, UR8, 0x1 ;  /* 0x0000000800007c11 */ /* 0x000fe2000f8e08ff */
[----:B------:R2:W-:Y:S08]  /*0d50*/  STS [R2], R5 ;  /* 0x0000000502007388 */ /* 0x0005f00000000800 */
[----:B------:R-:W-:Y:S01]  /*0d60*/  @!UP1 UIADD3 UR5, UR5, -UR16, URZ ;  /* 0x8000001005059290 */ /* 0x000fe2000fffe03f */
[----:B------:R2:W-:Y:S03]  /*0d70*/  STS [R2+0x480], R7 ;  /* 0x0004800702007388 */ /* 0x0005e60000000800 */
[----:B------:R-:W-:Y:S01]  /*0d80*/  @!UP2 UIADD3 UR5, -UR5, URZ, URZ ;  /* 0x0000003f0505a290 */ /* 0x000fe2000fffe13f */
[----:B------:R2:W-:Y:S03]  /*0d90*/  STS [R2+0x40], R9 ;  /* 0x0000400902007388 */ /* 0x0005e60000000800 */
[----:B------:R-:W-:Y:S01]  /*0da0*/  USEL UR5, UR7, UR5, !UP0 ;  /* 0x0000000507057287 */ /* 0x000fe2000c000000 */
[----:B------:R2:W-:Y:S03]  /*0db0*/  STS [R2+0x4c0], R11 ;  /* 0x0004c00b02007388 */ /* 0x0005e60000000800 */
[----:B------:R-:W-:-:S04]  /*0dc0*/  ULEA UR5, UR6, UR5, 0x3 ;  /* 0x0000000506057291 */ /* 0x000fc8000f8e183f */
[----:B------:R-:W-:-:S06]  /*0dd0*/  USHF.L.U32 UR5, UR5, 0x4, URZ ;  /* 0x0000000405057899 */ /* 0x000fcc000800063f */
[----:B------:R-:W-:Y:S01]  /*0de0*/  LOP3.LUT R28, R28, UR5, RZ, 0xfc, !PT ;  /* 0x000000051c1c7c12 */ /* 0x000fe2000f8efcff */
[----:B------:R-:W-:Y:S03]  /*0df0*/  BAR.SYNC.DEFER_BLOCKING 0x0 ;  /* 0x0000000000007b1d */ /* 0x000fe60000010000 */
[----:B------:R-:W-:-:S04]  /*0e00*/  ISETP.GE.AND P0, PT, R28, 0x1, PT ;  /* 0x000000011c00780c */ /* 0x000fc80003f06270 */
[----:B------:R-:W-:-:S13]  /*0e10*/  ISETP.LT.AND P0, PT, R13, 0x2400, !P0 ;  /* 0x000024000d00780c */ /* 0x000fda0004701270 */
[----:B--2---:R-:W-:Y:S05]  /*0e20*/  @!P0 EXIT ;  /* 0x000000000000894d */ /* 0x004fea0003800000 */
[----:B------:R-:W1:Y:S01]  /*0e30*/  LDS.128 R4, [R0] ;  /* 0x0000000000047984 */ /* 0x000e620000000c00 */
[----:B------:R-:W2:Y:S02]  /*0e40*/  LDC.64 R2, c[0x0][0x220] ;  /* 0x00008800ff027b82 */ /* 0x000ea40000000a00 */
[----:B--2---:R-:W-:-:S05]  /*0e50*/  IMAD.WIDE R2, R13, 0x2, R2 ;  /* 0x000000020d027825 */ /* 0x004fca00078e0202 */
[----:B-1----:R-:W-:Y:S01]  /*0e60*/  STG.E.128 desc[UR14][R2.64], R4 ;  /* 0x0000000402007986 */ /* 0x002fe2000c101d0e */
[----:B------:R-:W-:Y:S05]  /*0e70*/  EXIT ;  /* 0x000000000000794d */ /* 0x000fea0003800000 */
.L_x_1:
[----:B------:R-:W-:-:S00]  /*0e80*/  BRA `(.L_x_1) ;  /* 0xfffffffc00fc7947 */ /* 0x000fc0000383ffff */
[----:B------:R-:W-:-:S00]  /*0e90*/  NOP ;  /* 0x0000000000007918 */ /* 0x000fc00000000000 */
        /* <DEDUP_REMOVED lines=14> */
.L_x_2:


//--------------------- .nv.shared.triton_mm      --------------------------
	.section	.nv.shared.triton_mm,"aw",@nobits
	.sectionflags	@""
	.align	16
	.zero		1024


//--------------------- .nv.constant0.triton_mm   --------------------------
	.section	.nv.constant0.triton_mm,"a",@progbits
	.sectionflags	@""
	.align	4
.nv.constant0.triton_mm:
	.zero		552
